	.headerflags	@"EF_CUDA_TEXMODE_UNIFIED EF_CUDA_64BIT_ADDRESS EF_CUDA_ACCELERATORS EF_CUDA_SM90 EF_CUDA_VIRTUAL_SM(EF_CUDA_SM90)"
	.elftype	@"ET_EXEC"


//--------------------- .nv.info                  --------------------------
	.section	.nv.info,"",@"SHT_CUDA_INFO"
	.align	4


	//----- nvinfo : EIATTR_REGCOUNT
	.align		4
        /*0000*/ 	.byte	0x04, 0x2f
        /*0002*/ 	.short	(.L_1 - .L_0)
	.align		4
.L_0:
        /*0004*/ 	.word	index@(triton_poi_fused_add_sigmoid_2)
        /*0008*/ 	.word	0x0000000b


	//----- nvinfo : EIATTR_MIN_STACK_SIZE
	.align		4
.L_1:
        /*000c*/ 	.byte	0x04, 0x12
        /*000e*/ 	.short	(.L_3 - .L_2)
	.align		4
.L_2:
        /*0010*/ 	.word	index@(triton_poi_fused_add_sigmoid_2)
        /*0014*/ 	.word	0x00000000


	//----- nvinfo : EIATTR_FRAME_SIZE
	.align		4
.L_3:
        /*0018*/ 	.byte	0x04, 0x11
        /*001a*/ 	.short	(.L_5 - .L_4)
	.align		4
.L_4:
        /*001c*/ 	.word	index@(triton_poi_fused_add_sigmoid_2)
        /*0020*/ 	.word	0x00000000


	//----- nvinfo : EIATTR_MIN_STACK_SIZE
	.align		4
.L_5:
        /*0024*/ 	.byte	0x04, 0x12
        /*0026*/ 	.short	(.L_7 - .L_6)
	.align		4
.L_6:
        /*0028*/ 	.word	index@(triton_poi_fused_add_sigmoid_2)
        /*002c*/ 	.word	0x00000000
.L_7:


//--------------------- .nv.info.triton_poi_fused_add_sigmoid_2 --------------------------
	.section	.nv.info.triton_poi_fused_add_sigmoid_2,"",@"SHT_CUDA_INFO"
	.sectionflags	@""
	.align	4


	//----- nvinfo : EIATTR_CUDA_API_VERSION
	.align		4
        /*0000*/ 	.byte	0x04, 0x37
        /*0002*/ 	.short	(.L_9 - .L_8)
.L_8:
        /*0004*/ 	.word	0x0000007c


	//----- nvinfo : EIATTR_KPARAM_INFO
	.align		4
.L_9:
        /*0008*/ 	.byte	0x04, 0x17
        /*000a*/ 	.short	(.L_11 - .L_10)
.L_10:
        /*000c*/ 	.word	0x00000000
        /*0010*/ 	.short	0x0003
        /*0012*/ 	.short	0x0018
        /*0014*/ 	.byte	0x00, 0xf0, 0x11, 0x00


	//----- nvinfo : EIATTR_KPARAM_INFO
	.align		4
.L_11:
        /*0018*/ 	.byte	0x04, 0x17
        /*001a*/ 	.short	(.L_13 - .L_12)
.L_12:
        /*001c*/ 	.word	0x00000000
        /*0020*/ 	.short	0x0002
        /*0022*/ 	.short	0x0010
        /*0024*/ 	.byte	0x00, 0xf4, 0x21, 0x00


	//----- nvinfo : EIATTR_KPARAM_INFO
	.align		4
.L_13:
        /*0028*/ 	.byte	0x04, 0x17
        /*002a*/ 	.short	(.L_15 - .L_14)
.L_14:
        /*002c*/ 	.word	0x00000000
        /*0030*/ 	.short	0x0001
        /*0032*/ 	.short	0x0008
        /*0034*/ 	.byte	0x00, 0xf4, 0x21, 0x00


	//----- nvinfo : EIATTR_KPARAM_INFO
	.align		4
.L_15:
        /*0038*/ 	.byte	0x04, 0x17
        /*003a*/ 	.short	(.L_17 - .L_16)
.L_16:
        /*003c*/ 	.word	0x00000000
        /*0040*/ 	.short	0x0000
        /*0042*/ 	.short	0x0000
        /*0044*/ 	.byte	0x00, 0xf4, 0x21, 0x00


	//----- nvinfo : EIATTR_SPARSE_MMA_MASK
	.align		4
.L_17:
        /*0048*/ 	.byte	0x03, 0x50
        /*004a*/ 	.short	0x0000


	//----- nvinfo : EIATTR_MAXREG_COUNT
	.align		4
        /*004c*/ 	.byte	0x03, 0x1b
        /*004e*/ 	.short	0x00ff


	//----- nvinfo : EIATTR_EXIT_INSTR_OFFSETS
	.align		4
        /*0050*/ 	.byte	0x04, 0x1c
        /*0052*/ 	.short	(.L_19 - .L_18)


	//   ....[0]....
.L_18:
        /*0054*/ 	.word	0x00000260


	//   ....[1]....
        /*0058*/ 	.word	0x00000280


	//----- nvinfo : EIATTR_REQNTID
	.align		4
.L_19:
        /*005c*/ 	.byte	0x04, 0x10
        /*005e*/ 	.short	(.L_21 - .L_20)
.L_20:
        /*0060*/ 	.word	0x00000080
        /*0064*/ 	.word	0x00000001
        /*0068*/ 	.word	0x00000001


	//----- nvinfo : EIATTR_CBANK_PARAM_SIZE
	.align		4
.L_21:
        /*006c*/ 	.byte	0x03, 0x19
        /*006e*/ 	.short	0x001c


	//----- nvinfo : EIATTR_PARAM_CBANK
	.align		4
        /*0070*/ 	.byte	0x04, 0x0a
        /*0072*/ 	.short	(.L_23 - .L_22)
	.align		4
.L_22:
        /*0074*/ 	.word	index@(.nv.constant0.triton_poi_fused_add_sigmoid_2)
        /*0078*/ 	.short	0x0210
        /*007a*/ 	.short	0x001c


	//----- nvinfo : EIATTR_SW_WAR
	.align		4
.L_23:
        /*007c*/ 	.byte	0x04, 0x36
        /*007e*/ 	.short	(.L_25 - .L_24)
.L_24:
        /*0080*/ 	.word	0x00000008
.L_25:


//--------------------- .nv.callgraph             --------------------------
	.section	.nv.callgraph,"",@"SHT_CUDA_CALLGRAPH"
	.align	4
	.sectionentsize	8
	.align		4
        /*0000*/ 	.word	0x00000000
	.align		4
        /*0004*/ 	.word	0xffffffff
	.align		4
        /*0008*/ 	.word	0x00000000
	.align		4
        /*000c*/ 	.word	0xfffffffe
	.align		4
        /*0010*/ 	.word	0x00000000
	.align		4
        /*0014*/ 	.word	0xfffffffd
	.align		4
        /*0018*/ 	.word	0x00000000
	.align		4
        /*001c*/ 	.word	0xfffffffc


//--------------------- .text.triton_poi_fused_add_sigmoid_2 --------------------------
	.section	.text.triton_poi_fused_add_sigmoid_2,"ax",@progbits
	.align	128
        .global         triton_poi_fused_add_sigmoid_2
        .type           triton_poi_fused_add_sigmoid_2,@function
        .size           triton_poi_fused_add_sigmoid_2,(.L_x_1 - triton_poi_fused_add_sigmoid_2)
        .other          triton_poi_fused_add_sigmoid_2,@"STO_CUDA_ENTRY STV_DEFAULT"
triton_poi_fused_add_sigmoid_2:
.text.triton_poi_fused_add_sigmoid_2:
[----:B------:R-:W0:Y:S02]  /*0000*/  LDC R1, c[0x0][0x28] ;  /* 0x00000a00ff017b82 */ /* 0x000e240000000800 */
[----:B------:R-:W1:Y:S01]  /*0010*/  S2R R0, SR_TID.X ;  /* 0x0000000000007919 */ /* 0x000e620000002100 */
[----:B------:R-:W2:Y:S01]  /*0020*/  LDC.64 R2, c[0x0][0x210] ;  /* 0x00008400ff027b82 */ /* 0x000ea20000000a00 */
[----:B------:R-:W-:Y:S01]  /*0030*/  ULDC.64 UR4, c[0x0][0x208] ;  /* 0x0000820000047ab9 */ /* 0x000fe20000000a00 */
[----:B------:R-:W3:Y:S01]  /*0040*/  S2R R7, SR_CTAID.X ;  /* 0x0000000000077919 */ /* 0x000ee20000002500 */
[----:B-1----:R-:W-:Y:S02]  /*0050*/  LOP3.LUT R0, R0, 0x7f, RZ, 0xc0, !PT ;  /* 0x0000007f00007812 */ /* 0x002fe400078ec0ff */
[----:B---3--:R-:W-:-:S03]  /*0060*/  SHF.R.S32.HI R4, RZ, 0x18, R7 ;  /* 0x00000018ff047819 */ /* 0x008fc60000011407 */
[----:B------:R-:W-:Y:S01]  /*0070*/  IMAD R7, R7, 0x80, R0 ;  /* 0x0000008007077824 */ /* 0x000fe200078e0200 */
[----:B------:R-:W-:-:S04]  /*0080*/  SGXT R0, R4, 0x1 ;  /* 0x000000010400781a */ /* 0x000fc80000000200 */
[C---:B------:R-:W-:Y:S02]  /*0090*/  ISETP.GE.AND P0, PT, R7.reuse, 0x100, PT ;  /* 0x000001000700780c */ /* 0x040fe40003f06270 */
[CC--:B------:R-:W-:Y:S02]  /*00a0*/  LEA.HI R4, R0.reuse, R7.reuse, RZ, 0x4 ;  /* 0x0000000700047211 */ /* 0x0c0fe400078f20ff */
[----:B------:R-:W-:Y:S02]  /*00b0*/  LEA.HI R0, R0, R7, RZ, 0x6 ;  /* 0x0000000700007211 */ /* 0x000fe400078f30ff */
[----:B------:R-:W-:Y:S02]  /*00c0*/  LOP3.LUT R4, R4, 0xfffffff0, RZ, 0xc0, !PT ;  /* 0xfffffff004047812 */ /* 0x000fe400078ec0ff */
[----:B------:R-:W-:Y:S01]  /*00d0*/  SHF.R.S32.HI R5, RZ, 0x6, R0 ;  /* 0x00000006ff057819 */ /* 0x000fe20000011400 */
[----:B------:R-:W-:Y:S02]  /*00e0*/  IMAD.MOV.U32 R0, RZ, RZ, RZ ;  /* 0x000000ffff007224 */ /* 0x000fe400078e00ff */
[----:B------:R-:W-:-:S05]  /*00f0*/  IMAD.IADD R4, R7, 0x1, -R4 ;  /* 0x0000000107047824 */ /* 0x000fca00078e0a04 */
[----:B------:R-:W-:-:S05]  /*0100*/  LEA R5, R5, R4, 0x4 ;  /* 0x0000000405057211 */ /* 0x000fca00078e20ff */
[----:B--2---:R-:W-:Y:S02]  /*0110*/  IMAD.WIDE R2, R5, 0x4, R2 ;  /* 0x0000000405027825 */ /* 0x004fe400078e0202 */
[----:B------:R-:W1:Y:S03]  /*0120*/  LDC.64 R4, c[0x0][0x218] ;  /* 0x00008600ff047b82 */ /* 0x000e660000000a00 */
[----:B------:R2:W3:Y:S01]  /*0130*/  @!P0 LDG.E.EL R0, desc[UR4][R2.64] ;  /* 0x0000000402008981 */ /* 0x0004e2000c2e1900 */
[----:B------:R-:W-:-:S04]  /*0140*/  HFMA2.MMA R6, -RZ, RZ, 0, 0 ;  /* 0x00000000ff067435 */ /* 0x000fc800000001ff */
[----:B--2---:R-:W2:Y:S01]  /*0150*/  LDC.64 R2, c[0x0][0x220] ;  /* 0x00008800ff027b82 */ /* 0x004ea20000000a00 */
[----:B-1----:R-:W-:-:S05]  /*0160*/  IMAD.WIDE R4, R7, 0x4, R4 ;  /* 0x0000000407047825 */ /* 0x002fca00078e0204 */
[----:B------:R1:W4:Y:S01]  /*0170*/  @!P0 LDG.E R6, desc[UR4][R4.64] ;  /* 0x0000000404068981 */ /* 0x000322000c1e1900 */
[----:B--2---:R-:W-:Y:S01]  /*0180*/  IMAD.WIDE R2, R7, 0x4, R2 ;  /* 0x0000000407027825 */ /* 0x004fe200078e0202 */
[----:B-1----:R-:W-:-:S03]  /*0190*/  MOV R4, 0x3e800000 ;  /* 0x3e80000000047802 */ /* 0x002fc60000000f00 */
[----:B---3--:R-:W-:-:S04]  /*01a0*/  FADD R0, RZ, -R0 ;  /* 0x80000000ff007221 */ /* 0x008fc80000000000 */
[----:B------:R-:W-:-:S05]  /*01b0*/  FMUL R0, R0, 1.4426950216293334961 ;  /* 0x3fb8aa3b00007820 */ /* 0x000fca0000400000 */
[----:B------:R-:W-:-:S13]  /*01c0*/  FSETP.GEU.AND P1, PT, R0, -126, PT ;  /* 0xc2fc00000000780b */ /* 0x000fda0003f2e000 */
[----:B------:R-:W-:-:S04]  /*01d0*/  @!P1 FMUL R0, R0, 0.5 ;  /* 0x3f00000000009820 */ /* 0x000fc80000400000 */
[----:B------:R-:W1:Y:S02]  /*01e0*/  MUFU.EX2 R8, R0 ;  /* 0x0000000000087308 */ /* 0x000e640000000800 */
[----:B-1----:R-:W-:-:S04]  /*01f0*/  @!P1 FMUL R8, R8, R8 ;  /* 0x0000000808089220 */ /* 0x002fc80000400000 */
[----:B------:R-:W-:-:S05]  /*0200*/  FADD R8, R8, 1 ;  /* 0x3f80000008087421 */ /* 0x000fca0000000000 */
[----:B------:R-:W-:-:S04]  /*0210*/  FSETP.GT.AND P1, PT, R8, 8.50705917302346158658e+37, PT ;  /* 0x7e8000000800780b */ /* 0x000fc80003f24000 */
[----:B------:R-:W-:-:S09]  /*0220*/  FSEL R4, R4, 1, P1 ;  /* 0x3f80000004047808 */ /* 0x000fd20000800000 */
[----:B------:R-:W-:-:S04]  /*0230*/  @P1 FMUL R8, R8, 0.25 ;  /* 0x3e80000008081820 */ /* 0x000fc80000400000 */
[----:B------:R-:W4:Y:S02]  /*0240*/  MUFU.RCP R5, R8 ;  /* 0x0000000800057308 */ /* 0x000f240000001000 */
[----:B----4-:R-:W-:Y:S01]  /*0250*/  FFMA R5, R5, R4, R6 ;  /* 0x0000000405057223 */ /* 0x010fe20000000006 */
[----:B------:R-:W-:Y:S06]  /*0260*/  @P0 EXIT ;  /* 0x000000000000094d */ /* 0x000fec0003800000 */
[----:B------:R-:W-:Y:S01]  /*0270*/  STG.E desc[UR4][R2.64], R5 ;  /* 0x0000000502007986 */ /* 0x000fe2000c101904 */
[----:B------:R-:W-:Y:S05]  /*0280*/  EXIT ;  /* 0x000000000000794d */ /* 0x000fea0003800000 */
.L_x_0:
[----:B------:R-:W-:-:S00]  /*0290*/  BRA `(.L_x_0) ;  /* 0xfffffffc00fc7947 */ /* 0x000fc0000383ffff */
[----:B------:R-:W-:-:S00]  /*02a0*/  NOP ;  /* 0x0000000000007918 */ /* 0x000fc00000000000 */
        /* <DEDUP_REMOVED lines=13> */
.L_x_1:


//--------------------- .nv.constant0.triton_poi_fused_add_sigmoid_2 --------------------------
	.section	.nv.constant0.triton_poi_fused_add_sigmoid_2,"a",@progbits
	.sectionflags	@""
	.align	4
.nv.constant0.triton_poi_fused_add_sigmoid_2:
	.zero		556
